	.headerflags	@"EF_CUDA_TEXMODE_UNIFIED EF_CUDA_64BIT_ADDRESS EF_CUDA_ACCELERATORS EF_CUDA_SM90 EF_CUDA_VIRTUAL_SM(EF_CUDA_SM90)"
	.elftype	@"ET_EXEC"


//--------------------- .nv.info                  --------------------------
	.section	.nv.info,"",@"SHT_CUDA_INFO"
	.align	4


	//----- nvinfo : EIATTR_REGCOUNT
	.align		4
        /*0000*/ 	.byte	0x04, 0x2f
        /*0002*/ 	.short	(.L_1 - .L_0)
	.align		4
.L_0:
        /*0004*/ 	.word	index@(triton_mm)
        /*0008*/ 	.word	0x00000048


	//----- nvinfo : EIATTR_MIN_STACK_SIZE
	.align		4
.L_1:
        /*000c*/ 	.byte	0x04, 0x12
        /*000e*/ 	.short	(.L_3 - .L_2)
	.align		4
.L_2:
        /*0010*/ 	.word	index@(triton_mm)
        /*0014*/ 	.word	0x00000000


	//----- nvinfo : EIATTR_FRAME_SIZE
	.align		4
.L_3:
        /*0018*/ 	.byte	0x04, 0x11
        /*001a*/ 	.short	(.L_5 - .L_4)
	.align		4
.L_4:
        /*001c*/ 	.word	index@(triton_mm)
        /*0020*/ 	.word	0x00000000


	//----- nvinfo : EIATTR_MIN_STACK_SIZE
	.align		4
.L_5:
        /*0024*/ 	.byte	0x04, 0x12
        /*0026*/ 	.short	(.L_7 - .L_6)
	.align		4
.L_6:
        /*0028*/ 	.word	index@(triton_mm)
        /*002c*/ 	.word	0x00000000
.L_7:


//--------------------- .nv.info.triton_mm        --------------------------
	.section	.nv.info.triton_mm,"",@"SHT_CUDA_INFO"
	.sectionflags	@""
	.align	4


	//----- nvinfo : EIATTR_CUDA_API_VERSION
	.align		4
        /*0000*/ 	.byte	0x04, 0x37
        /*0002*/ 	.short	(.L_9 - .L_8)
.L_8:
        /*0004*/ 	.word	0x0000007c


	//----- nvinfo : EIATTR_KPARAM_INFO
	.align		4
.L_9:
        /*0008*/ 	.byte	0x04, 0x17
        /*000a*/ 	.short	(.L_11 - .L_10)
.L_10:
        /*000c*/ 	.word	0x00000000
        /*0010*/ 	.short	0x0002
        /*0012*/ 	.short	0x0010
        /*0014*/ 	.byte	0x00, 0xf0, 0x21, 0x00


	//----- nvinfo : EIATTR_KPARAM_INFO
	.align		4
.L_11:
        /*0018*/ 	.byte	0x04, 0x17
        /*001a*/ 	.short	(.L_13 - .L_12)
.L_12:
        /*001c*/ 	.word	0x00000000
        /*0020*/ 	.short	0x0001
        /*0022*/ 	.short	0x0008
        /*0024*/ 	.byte	0x00, 0xf0, 0x21, 0x00


	//----- nvinfo : EIATTR_KPARAM_INFO
	.align		4
.L_13:
        /*0028*/ 	.byte	0x04, 0x17
        /*002a*/ 	.short	(.L_15 - .L_14)
.L_14:
        /*002c*/ 	.word	0x00000000
        /*0030*/ 	.short	0x0000
        /*0032*/ 	.short	0x0000
        /*0034*/ 	.byte	0x00, 0xf0, 0x21, 0x00


	//----- nvinfo : EIATTR_SPARSE_MMA_MASK
	.align		4
.L_15:
        /*0038*/ 	.byte	0x03, 0x50
        /*003a*/ 	.short	0x0000


	//----- nvinfo : EIATTR_MAXREG_COUNT
	.align		4
        /*003c*/ 	.byte	0x03, 0x1b
        /*003e*/ 	.short	0x00ff


	//----- nvinfo : EIATTR_EXIT_INSTR_OFFSETS
	.align		4
        /*0040*/ 	.byte	0x04, 0x1c
        /*0042*/ 	.short	(.L_17 - .L_16)


	//   ....[0]....
.L_16:
        /*0044*/ 	.word	0x000015e0


	//   ....[1]....
        /*0048*/ 	.word	0x00001610


	//----- nvinfo : EIATTR_MAX_THREADS
	.align		4
.L_17:
        /*004c*/ 	.byte	0x04, 0x05
        /*004e*/ 	.short	(.L_19 - .L_18)
.L_18:
        /*0050*/ 	.word	0x00000080
        /*0054*/ 	.word	0x00000001
        /*0058*/ 	.word	0x00000001


	//----- nvinfo : EIATTR_CBANK_PARAM_SIZE
	.align		4
.L_19:
        /*005c*/ 	.byte	0x03, 0x19
        /*005e*/ 	.short	0x0018


	//----- nvinfo : EIATTR_PARAM_CBANK
	.align		4
        /*0060*/ 	.byte	0x04, 0x0a
        /*0062*/ 	.short	(.L_21 - .L_20)
	.align		4
.L_20:
        /*0064*/ 	.word	index@(.nv.constant0.triton_mm)
        /*0068*/ 	.short	0x0210
        /*006a*/ 	.short	0x0018


	//----- nvinfo : EIATTR_SW_WAR
	.align		4
.L_21:
        /*006c*/ 	.byte	0x04, 0x36
        /*006e*/ 	.short	(.L_23 - .L_22)
.L_22:
        /*0070*/ 	.word	0x00000008
.L_23:


//--------------------- .nv.callgraph             --------------------------
	.section	.nv.callgraph,"",@"SHT_CUDA_CALLGRAPH"
	.align	4
	.sectionentsize	8
	.align		4
        /*0000*/ 	.word	0x00000000
	.align		4
        /*0004*/ 	.word	0xffffffff
	.align		4
        /*0008*/ 	.word	0x00000000
	.align		4
        /*000c*/ 	.word	0xfffffffe
	.align		4
        /*0010*/ 	.word	0x00000000
	.align		4
        /*0014*/ 	.word	0xfffffffd
	.align		4
        /*0018*/ 	.word	0x00000000
	.align		4
        /*001c*/ 	.word	0xfffffffc


//--------------------- .text.triton_mm           --------------------------
	.section	.text.triton_mm,"ax",@progbits
	.sectionflags	@"SHF_BARRIERS=1"
	.align	128
        .global         triton_mm
        .type           triton_mm,@function
        .size           triton_mm,(.L_x_2 - triton_mm)
        .other          triton_mm,@"STO_CUDA_ENTRY STV_DEFAULT"
triton_mm:
.text.triton_mm:
[----:B------:R-:W1:Y:S01]  /*0000*/  LDC R1, c[0x0][0x28] ;  /* 0x00000a00ff017b82 */ /* 0x000e620000000800 */
[----:B------:R-:W2:Y:S01]  /*0010*/  S2R R2, SR_CTAID.X ;  /* 0x0000000000027919 */ /* 0x000ea20000002500 */
[----:B------:R-:W-:-:S06]  /*0020*/  IMAD.MOV.U32 R0, RZ, RZ, -0x8 ;  /* 0xfffffff8ff007424 */ /* 0x000fcc00078e00ff */
[----:B------:R-:W3:Y:S01]  /*0030*/  S2UR UR4, SR_CgaCtaId ;  /* 0x00000000000479c3 */ /* 0x000ee20000008800 */
[----:B------:R-:W-:Y:S01]  /*0040*/  UMOV UR5, 0x400 ;  /* 0x0000040000057882 */ /* 0x000fe20000000000 */
[----:B------:R-:W4:Y:S01]  /*0050*/  S2R R39, SR_TID.X ;  /* 0x0000000000277919 */ /* 0x000f220000002100 */
[----:B------:R-:W-:Y:S01]  /*0060*/  ULDC.64 UR6, c[0x0][0x208] ;  /* 0x0000820000067ab9 */ /* 0x000fe20000000a00 */
[----:B------:R-:W-:Y:S01]  /*0070*/  IMAD.MOV.U32 R65, RZ, RZ, RZ ;  /* 0x000000ffff417224 */ /* 0x000fe200078e00ff */
[----:B------:R-:W-:Y:S01]  /*0080*/  UMOV UR8, URZ ;  /* 0x0000003f00087c82 */ /* 0x000fe20008000000 */
[----:B---3--:R-:W-:-:S03]  /*0090*/  UPRMT UR4, UR4, 0x654, UR5 ;  /* 0x0000065404047896 */ /* 0x008fc60008000005 */
[----:B------:R-:W-:Y:S01]  /*00a0*/  UMOV UR5, URZ ;  /* 0x0000003f00057c82 */ /* 0x000fe20008000000 */
[C---:B--2---:R-:W-:Y:S01]  /*00b0*/  IMAD.HI R4, R2.reuse, 0x2aaaaaab, RZ ;  /* 0x2aaaaaab02047827 */ /* 0x044fe200078e02ff */
[----:B------:R-:W-:Y:S02]  /*00c0*/  IABS R6, R2 ;  /* 0x0000000200067213 */ /* 0x000fe40000000000 */
[----:B------:R-:W-:Y:S01]  /*00d0*/  ISETP.GE.AND P2, PT, R2, RZ, PT ;  /* 0x000000ff0200720c */ /* 0x000fe20003f46270 */
[----:B----4-:R-:W-:Y:S01]  /*00e0*/  IMAD.SHL.U32 R24, R39, 0x8, RZ ;  /* 0x0000000827187824 */ /* 0x010fe200078e00ff */
[----:B------:R-:W-:Y:S02]  /*00f0*/  SHF.R.U32.HI R7, RZ, 0x1f, R4 ;  /* 0x0000001fff077819 */ /* 0x000fe40000011604 */
[----:B------:R-:W-:Y:S02]  /*0100*/  SHF.R.U32.HI R9, RZ, 0x4, R39 ;  /* 0x00000004ff097819 */ /* 0x000fe40000011627 */
[----:B------:R-:W-:-:S02]  /*0110*/  LEA.HI.SX32 R7, R4, R7, 0x19 ;  /* 0x0000000704077211 */ /* 0x000fc400078fcaff */
[----:B------:R-:W-:Y:S02]  /*0120*/  LOP3.LUT R24, R24, 0x78, RZ, 0xc0, !PT ;  /* 0x0000007818187812 */ /* 0x000fe400078ec0ff */
[----:B------:R-:W-:Y:S01]  /*0130*/  SGXT.U32 R9, R9, 0x3 ;  /* 0x000000030909781a */ /* 0x000fe20000000000 */
[----:B------:R-:W-:Y:S01]  /*0140*/  IMAD R0, R7, R0, 0x80 ;  /* 0x0000008007007424 */ /* 0x000fe200078e0200 */
[----:B------:R-:W-:Y:S02]  /*0150*/  SHF.R.U32.HI R14, RZ, 0x3, R39 ;  /* 0x00000003ff0e7819 */ /* 0x000fe40000011627 */
[C---:B------:R-:W-:Y:S01]  /*0160*/  LOP3.LUT R47, R9.reuse, 0x8, RZ, 0xfc, !PT ;  /* 0x00000008092f7812 */ /* 0x040fe200078efcff */
[C---:B------:R-:W-:Y:S01]  /*0170*/  IMAD.SHL.U32 R13, R9.reuse, 0x10, RZ ;  /* 0x00000010090d7824 */ /* 0x040fe200078e00ff */
[----:B------:R-:W-:Y:S01]  /*0180*/  VIMNMX R10, R0, 0x8, PT ;  /* 0x00000008000a7848 */ /* 0x000fe20003fe0100 */
[C---:B------:R-:W-:Y:S01]  /*0190*/  IMAD.SHL.U32 R15, R9.reuse, 0x100, RZ ;  /* 0x00000100090f7824 */ /* 0x040fe200078e00ff */
[----:B------:R-:W-:Y:S01]  /*01a0*/  LOP3.LUT R45, R9, 0x18, RZ, 0xfc, !PT ;  /* 0x00000018092d7812 */ /* 0x000fe200078efcff */
[----:B------:R-:W-:Y:S01]  /*01b0*/  IMAD.SHL.U32 R47, R47, 0x100, RZ ;  /* 0x000001002f2f7824 */ /* 0x000fe200078e00ff */
[----:B------:R-:W-:-:S02]  /*01c0*/  IABS R0, R10 ;  /* 0x0000000a00007213 */ /* 0x000fc40000000000 */
[----:B------:R-:W-:Y:S01]  /*01d0*/  IABS R11, R10 ;  /* 0x0000000a000b7213 */ /* 0x000fe20000000000 */
[----:B------:R-:W-:Y:S01]  /*01e0*/  IMAD.SHL.U32 R45, R45, 0x100, RZ ;  /* 0x000001002d2d7824 */ /* 0x000fe200078e00ff */
[----:B------:R-:W2:Y:S01]  /*01f0*/  I2F.RP R8, R0 ;  /* 0x0000000000087306 */ /* 0x000ea20000209400 */
[----:B------:R-:W-:Y:S02]  /*0200*/  SGXT.U32 R14, R14, 0x1 ;  /* 0x000000010e0e781a */ /* 0x000fe40000000000 */
[----:B------:R-:W-:Y:S01]  /*0210*/  IMAD.MOV R11, RZ, RZ, -R11 ;  /* 0x000000ffff0b7224 */ /* 0x000fe200078e0a0b */
[----:B------:R-:W-:Y:S02]  /*0220*/  SHF.R.U32.HI R41, RZ, 0x2, R39 ;  /* 0x00000002ff297819 */ /* 0x000fe40000011627 */
[C---:B------:R-:W-:Y:S02]  /*0230*/  LOP3.LUT R30, R14.reuse, 0x4, RZ, 0xfc, !PT ;  /* 0x000000040e1e7812 */ /* 0x040fe400078efcff */
[----:B------:R-:W-:-:S02]  /*0240*/  LOP3.LUT R28, R14, 0x8, RZ, 0xfc, !PT ;  /* 0x000000080e1c7812 */ /* 0x000fc400078efcff */
[----:B------:R-:W-:Y:S02]  /*0250*/  LOP3.LUT R40, R14, 0x7, R39, 0x78, !PT ;  /* 0x000000070e287812 */ /* 0x000fe400078e7827 */
[----:B------:R-:W-:Y:S02]  /*0260*/  LOP3.LUT R30, R30, 0x7, R39, 0x78, !PT ;  /* 0x000000071e1e7812 */ /* 0x000fe400078e7827 */
[----:B------:R-:W-:Y:S01]  /*0270*/  LOP3.LUT R28, R28, 0x7, R39, 0x78, !PT ;  /* 0x000000071c1c7812 */ /* 0x000fe200078e7827 */
[----:B--2---:R-:W2:Y:S01]  /*0280*/  MUFU.RCP R4, R8 ;  /* 0x0000000800047308 */ /* 0x004ea20000001000 */
[----:B------:R-:W-:Y:S01]  /*0290*/  IMAD.SHL.U32 R40, R40, 0x10, RZ ;  /* 0x0000001028287824 */ /* 0x000fe200078e00ff */
[----:B------:R-:W-:Y:S01]  /*02a0*/  SHF.R.U32.HI R32, RZ, 0x4, R39 ;  /* 0x00000004ff207819 */ /* 0x000fe20000011627 */
[----:B------:R-:W-:Y:S02]  /*02b0*/  IMAD.SHL.U32 R30, R30, 0x10, RZ ;  /* 0x000000101e1e7824 */ /* 0x000fe400078e00ff */
[----:B------:R-:W-:Y:S01]  /*02c0*/  IMAD.SHL.U32 R28, R28, 0x10, RZ ;  /* 0x000000101c1c7824 */ /* 0x000fe200078e00ff */
[----:B------:R-:W-:-:S04]  /*02d0*/  SGXT.U32 R32, R32, 0x1 ;  /* 0x000000012020781a */ /* 0x000fc80000000000 */
[C---:B------:R-:W-:Y:S02]  /*02e0*/  LOP3.LUT R38, R32.reuse, 0x2, RZ, 0xfc, !PT ;  /* 0x0000000220267812 */ /* 0x040fe400078efcff */
[C---:B------:R-:W-:Y:S02]  /*02f0*/  LOP3.LUT R36, R32.reuse, 0x6, RZ, 0xfc, !PT ;  /* 0x0000000620247812 */ /* 0x040fe400078efcff */
[----:B------:R-:W-:Y:S01]  /*0300*/  LOP3.LUT R34, R32, 0xa, RZ, 0xfc, !PT ;  /* 0x0000000a20227812 */ /* 0x000fe200078efcff */
[----:B--2---:R-:W-:Y:S01]  /*0310*/  VIADD R4, R4, 0xffffffe ;  /* 0x0ffffffe04047836 */ /* 0x004fe20000000000 */
[----:B------:R-:W-:Y:S02]  /*0320*/  LOP3.LUT R8, R14, 0x2, RZ, 0xfc, !PT ;  /* 0x000000020e087812 */ /* 0x000fe400078efcff */
[----:B------:R-:W-:Y:S01]  /*0330*/  LOP3.LUT R38, R38, 0x7, R39, 0x78, !PT ;  /* 0x0000000726267812 */ /* 0x000fe200078e7827 */
[----:B------:R-:W2:Y:S01]  /*0340*/  F2I.FTZ.U32.TRUNC.NTZ R5, R4 ;  /* 0x0000000400057305 */ /* 0x000ea2000021f000 */
[----:B------:R-:W-:-:S02]  /*0350*/  LOP3.LUT R8, R8, 0x7, R39, 0x78, !PT ;  /* 0x0000000708087812 */ /* 0x000fc400078e7827 */
[----:B------:R-:W-:Y:S01]  /*0360*/  LOP3.LUT R36, R36, 0x7, R39, 0x78, !PT ;  /* 0x0000000724247812 */ /* 0x000fe200078e7827 */
[----:B------:R-:W-:Y:S01]  /*0370*/  IMAD.SHL.U32 R38, R38, 0x10, RZ ;  /* 0x0000001026267824 */ /* 0x000fe200078e00ff */
[----:B------:R-:W-:Y:S01]  /*0380*/  LOP3.LUT R34, R34, 0x7, R39, 0x78, !PT ;  /* 0x0000000722227812 */ /* 0x000fe200078e7827 */
[----:B------:R-:W-:Y:S02]  /*0390*/  IMAD.SHL.U32 R8, R8, 0x10, RZ ;  /* 0x0000001008087824 */ /* 0x000fe400078e00ff */
[----:B------:R-:W-:Y:S02]  /*03a0*/  IMAD.SHL.U32 R36, R36, 0x10, RZ ;  /* 0x0000001024247824 */ /* 0x000fe400078e00ff */
[----:B------:R-:W-:Y:S02]  /*03b0*/  IMAD.SHL.U32 R34, R34, 0x10, RZ ;  /* 0x0000001022227824 */ /* 0x000fe400078e00ff */
[----:B--2---:R-:W-:Y:S02]  /*03c0*/  IMAD.MOV R3, RZ, RZ, -R5 ;  /* 0x000000ffff037224 */ /* 0x004fe400078e0a05 */
[----:B------:R-:W-:-:S02]  /*03d0*/  IMAD.MOV.U32 R4, RZ, RZ, RZ ;  /* 0x000000ffff047224 */ /* 0x000fc400078e00ff */
[----:B------:R-:W-:-:S04]  /*03e0*/  IMAD R3, R3, R0, RZ ;  /* 0x0000000003037224 */ /* 0x000fc800078e02ff */
[----:B------:R-:W-:-:S04]  /*03f0*/  IMAD.HI.U32 R3, R5, R3, R4 ;  /* 0x0000000305037227 */ /* 0x000fc800078e0004 */
[----:B------:R-:W-:Y:S02]  /*0400*/  IMAD R5, R7, -0x300, R2 ;  /* 0xfffffd0007057824 */ /* 0x000fe400078e0202 */
[----:B------:R-:W-:-:S03]  /*0410*/  IMAD.HI.U32 R17, R3, R6, RZ ;  /* 0x0000000603117227 */ /* 0x000fc600078e00ff */
[----:B------:R-:W-:Y:S01]  /*0420*/  IABS R4, R5 ;  /* 0x0000000500047213 */ /* 0x000fe20000000000 */
[----:B------:R-:W-:Y:S02]  /*0430*/  IMAD R17, R17, R11, R6 ;  /* 0x0000000b11117224 */ /* 0x000fe400078e0206 */
[----:B------:R-:W-:Y:S02]  /*0440*/  IMAD.SHL.U32 R6, R24, 0x2, RZ ;  /* 0x0000000218067824 */ /* 0x000fe400078e00ff */
[----:B------:R-:W-:Y:S01]  /*0450*/  IMAD.HI.U32 R3, R3, R4, RZ ;  /* 0x0000000403037227 */ /* 0x000fe200078e00ff */
[----:B------:R-:W-:Y:S02]  /*0460*/  ISETP.GT.U32.AND P0, PT, R0, R17, PT ;  /* 0x000000110000720c */ /* 0x000fe40003f04070 */
[----:B------:R-:W-:Y:S01]  /*0470*/  LOP3.LUT R2, R13, R6, RZ, 0x3c, !PT ;  /* 0x000000060d027212 */ /* 0x000fe200078e3cff */
[----:B------:R-:W-:Y:S01]  /*0480*/  IMAD R11, R3, R11, R4 ;  /* 0x0000000b030b7224 */ /* 0x000fe200078e0204 */
[----:B------:R-:W-:-:S02]  /*0490*/  LOP3.LUT R4, R5, R10, RZ, 0x3c, !PT ;  /* 0x0000000a05047212 */ /* 0x000fc400078e3cff */
[----:B------:R-:W-:Y:S02]  /*04a0*/  LOP3.LUT R13, R9, 0x10, RZ, 0xfc, !PT ;  /* 0x00000010090d7812 */ /* 0x000fe400078efcff */
[----:B------:R-:W-:Y:S02]  /*04b0*/  ISETP.GT.U32.AND P1, PT, R0, R11, PT ;  /* 0x0000000b0000720c */ /* 0x000fe40003f24070 */
[-C--:B------:R-:W-:Y:S01]  /*04c0*/  LOP3.LUT R48, R15, R2.reuse, RZ, 0xfc, !PT ;  /* 0x000000020f307212 */ /* 0x080fe200078efcff */
[----:B------:R-:W-:Y:S01]  /*04d0*/  IMAD.SHL.U32 R13, R13, 0x100, RZ ;  /* 0x000001000d0d7824 */ /* 0x000fe200078e00ff */
[-C--:B------:R-:W-:Y:S01]  /*04e0*/  LOP3.LUT R47, R47, R2.reuse, RZ, 0xfc, !PT ;  /* 0x000000022f2f7212 */ /* 0x080fe200078efcff */
[----:B------:R-:W-:Y:S01]  /*04f0*/  @!P0 IMAD.IADD R17, R17, 0x1, -R0 ;  /* 0x0000000111118824 */ /* 0x000fe200078e0a00 */
[----:B------:R-:W-:Y:S01]  /*0500*/  ISETP.GE.AND P0, PT, R4, RZ, PT ;  /* 0x000000ff0400720c */ /* 0x000fe20003f06270 */
[----:B------:R-:W-:Y:S01]  /*0510*/  VIADD R48, R48, UR4 ;  /* 0x0000000430307c36 */ /* 0x000fe20008000000 */
[----:B------:R-:W-:Y:S01]  /*0520*/  LOP3.LUT R46, R13, R2, RZ, 0xfc, !PT ;  /* 0x000000020d2e7212 */ /* 0x000fe200078efcff */
[----:B------:R-:W-:Y:S01]  /*0530*/  VIADD R47, R47, UR4 ;  /* 0x000000042f2f7c36 */ /* 0x000fe20008000000 */
[----:B------:R-:W-:-:S02]  /*0540*/  ISETP.GT.U32.AND P3, PT, R0, R17, PT ;  /* 0x000000110000720c */ /* 0x000fc40003f64070 */
[----:B------:R-:W-:Y:S01]  /*0550*/  LOP3.LUT R45, R45, R2, RZ, 0xfc, !PT ;  /* 0x000000022d2d7212 */ /* 0x000fe200078efcff */
[--C-:B------:R-:W-:Y:S01]  /*0560*/  @!P1 IMAD.IADD R11, R11, 0x1, -R0.reuse ;  /* 0x000000010b0b9824 */ /* 0x100fe200078e0a00 */
[----:B------:R-:W-:Y:S01]  /*0570*/  LOP3.LUT R2, R39, 0x17, RZ, 0xc0, !PT ;  /* 0x0000001727027812 */ /* 0x000fe200078ec0ff */
[----:B------:R-:W-:Y:S01]  /*0580*/  @!P1 VIADD R3, R3, 0x1 ;  /* 0x0000000103039836 */ /* 0x000fe20000000000 */
[----:B------:R-:W-:Y:S01]  /*0590*/  ISETP.NE.AND P1, PT, R10, RZ, PT ;  /* 0x000000ff0a00720c */ /* 0x000fe20003f25270 */
[----:B------:R-:W-:Y:S01]  /*05a0*/  VIADD R46, R46, UR4 ;  /* 0x000000042e2e7c36 */ /* 0x000fe20008000000 */
[----:B------:R-:W-:Y:S01]  /*05b0*/  ISETP.GE.U32.AND P4, PT, R11, R0, PT ;  /* 0x000000000b00720c */ /* 0x000fe20003f86070 */
[----:B------:R-:W-:Y:S01]  /*05c0*/  VIADD R45, R45, UR4 ;  /* 0x000000042d2d7c36 */ /* 0x000fe20008000000 */
[----:B------:R-:W-:Y:S02]  /*05d0*/  LOP3.LUT R10, RZ, R10, RZ, 0x33, !PT ;  /* 0x0000000aff0a7212 */ /* 0x000fe400078e33ff */
[----:B------:R-:W-:Y:S01]  /*05e0*/  LOP3.LUT R4, R14, 0xa, RZ, 0xfc, !PT ;  /* 0x0000000a0e047812 */ /* 0x000fe200078efcff */
[----:B------:R-:W-:Y:S01]  /*05f0*/  @!P3 IMAD.IADD R17, R17, 0x1, -R0 ;  /* 0x000000011111b824 */ /* 0x000fe200078e0a00 */
[----:B------:R-:W-:-:S02]  /*0600*/  LOP3.LUT R5, R2, 0x8, R41, 0xf8, !PT ;  /* 0x0000000802057812 */ /* 0x000fc400078ef829 */
[----:B------:R-:W-:Y:S01]  /*0610*/  LOP3.LUT R4, R4, 0x7, R39, 0x78, !PT ;  /* 0x0000000704047812 */ /* 0x000fe200078e7827 */
[----:B------:R-:W-:Y:S01]  /*0620*/  @!P2 IMAD.MOV R17, RZ, RZ, -R17 ;  /* 0x000000ffff11a224 */ /* 0x000fe200078e0a11 */
[C---:B------:R-:W-:Y:S01]  /*0630*/  LOP3.LUT R6, R14.reuse, 0x6, RZ, 0xfc, !PT ;  /* 0x000000060e067812 */ /* 0x040fe200078efcff */
[----:B------:R-:W-:Y:S01]  /*0640*/  IMAD.SHL.U32 R5, R5, 0x100, RZ ;  /* 0x0000010005057824 */ /* 0x000fe200078e00ff */
[C---:B------:R-:W-:Y:S01]  /*0650*/  LOP3.LUT R2, R14.reuse, 0xc, RZ, 0xfc, !PT ;  /* 0x0000000c0e027812 */ /* 0x040fe200078efcff */
[----:B------:R-:W-:Y:S01]  /*0660*/  @P4 VIADD R3, R3, 0x1 ;  /* 0x0000000103034836 */ /* 0x000fe20000000000 */
[----:B------:R-:W-:Y:S01]  /*0670*/  LOP3.LUT R0, R14, 0xe, RZ, 0xfc, !PT ;  /* 0x0000000e0e007812 */ /* 0x000fe200078efcff */
[----:B------:R-:W-:Y:S01]  /*0680*/  IMAD.SHL.U32 R4, R4, 0x10, RZ ;  /* 0x0000001004047824 */ /* 0x000fe200078e00ff */
[----:B------:R-:W-:Y:S01]  /*0690*/  LOP3.LUT R6, R6, 0x7, R39, 0x78, !PT ;  /* 0x0000000706067812 */ /* 0x000fe200078e7827 */
[----:B------:R-:W-:Y:S01]  /*06a0*/  @!P0 IMAD.MOV R3, RZ, RZ, -R3 ;  /* 0x000000ffff038224 */ /* 0x000fe200078e0a03 */
[----:B------:R-:W-:Y:S01]  /*06b0*/  LOP3.LUT R2, R2, 0x7, R39, 0x78, !PT ;  /* 0x0000000702027812 */ /* 0x000fe200078e7827 */
[----:B------:R-:W-:Y:S01]  /*06c0*/  IMAD.SHL.U32 R14, R14, 0x8, RZ ;  /* 0x000000080e0e7824 */ /* 0x000fe200078e00ff */
[----:B------:R-:W-:Y:S01]  /*06d0*/  LOP3.LUT R0, R0, 0x7, R39, 0x78, !PT ;  /* 0x0000000700007812 */ /* 0x000fe200078e7827 */
[----:B------:R-:W-:Y:S01]  /*06e0*/  IMAD.SHL.U32 R6, R6, 0x10, RZ ;  /* 0x0000001006067824 */ /* 0x000fe200078e00ff */
[----:B------:R-:W-:Y:S01]  /*06f0*/  SEL R42, R10, R3, !P1 ;  /* 0x000000030a2a7207 */ /* 0x000fe20004800000 */
[----:B------:R-:W-:Y:S01]  /*0700*/  IMAD.SHL.U32 R2, R2, 0x10, RZ ;  /* 0x0000001002027824 */ /* 0x000fe200078e00ff */
[----:B------:R-:W-:Y:S01]  /*0710*/  LOP3.LUT R3, R4, R5, RZ, 0xfc, !PT ;  /* 0x0000000504037212 */ /* 0x000fe200078efcff */
[----:B------:R-:W-:Y:S01]  /*0720*/  IMAD.SHL.U32 R0, R0, 0x10, RZ ;  /* 0x0000001000007824 */ /* 0x000fe200078e00ff */
[----:B------:R-:W-:Y:S01]  /*0730*/  SEL R44, R10, R17, !P1 ;  /* 0x000000110a2c7207 */ /* 0x000fe20004800000 */
[----:B------:R-:W-:Y:S01]  /*0740*/  IMAD.SHL.U32 R42, R42, 0x20, RZ ;  /* 0x000000202a2a7824 */ /* 0x000fe200078e00ff */
[----:B------:R-:W-:-:S02]  /*0750*/  LOP3.LUT R40, R5, R40, RZ, 0xfc, !PT ;  /* 0x0000002805287212 */ /* 0x000fc400078efcff */
[-C--:B------:R-:W-:Y:S01]  /*0760*/  LOP3.LUT R31, R8, R5.reuse, RZ, 0xfc, !PT ;  /* 0x00000005081f7212 */ /* 0x080fe200078efcff */
[----:B------:R-:W-:Y:S01]  /*0770*/  IMAD R44, R7, 0x8, R44 ;  /* 0x00000008072c7824 */ /* 0x000fe200078e022c */
[----:B------:R-:W-:Y:S02]  /*0780*/  LOP3.LUT R13, R42, 0x8, R9, 0xfe, !PT ;  /* 0x000000082a0d7812 */ /* 0x000fe400078efe09 */
[----:B------:R-:W-:Y:S02]  /*0790*/  LOP3.LUT R11, R42, 0x10, R9, 0xfe, !PT ;  /* 0x000000102a0b7812 */ /* 0x000fe400078efe09 */
[-C--:B------:R-:W-:Y:S01]  /*07a0*/  LOP3.LUT R30, R30, R5.reuse, RZ, 0xfc, !PT ;  /* 0x000000051e1e7212 */ /* 0x080fe200078efcff */
[----:B------:R-:W-:Y:S01]  /*07b0*/  IMAD.HI R4, R13, 0x2aaaaaab, RZ ;  /* 0x2aaaaaab0d047827 */ /* 0x000fe200078e02ff */
[-C--:B------:R-:W-:Y:S02]  /*07c0*/  LOP3.LUT R29, R6, R5.reuse, RZ, 0xfc, !PT ;  /* 0x00000005061d7212 */ /* 0x080fe400078efcff */
[-C--:B------:R-:W-:Y:S01]  /*07d0*/  LOP3.LUT R28, R28, R5.reuse, RZ, 0xfc, !PT ;  /* 0x000000051c1c7212 */ /* 0x080fe200078efcff */
[----:B------:R-:W-:Y:S01]  /*07e0*/  IMAD.HI R6, R11, 0x2aaaaaab, RZ ;  /* 0x2aaaaaab0b067827 */ /* 0x000fe200078e02ff */
[----:B------:R-:W-:-:S02]  /*07f0*/  LOP3.LUT R2, R2, R5, RZ, 0xfc, !PT ;  /* 0x0000000502027212 */ /* 0x000fc400078efcff */
[----:B------:R-:W-:Y:S02]  /*0800*/  LOP3.LUT R0, R0, R5, RZ, 0xfc, !PT ;  /* 0x0000000500007212 */ /* 0x000fe400078efcff */
[----:B------:R-:W-:Y:S02]  /*0810*/  SHF.R.U32.HI R5, RZ, 0x1f, R4 ;  /* 0x0000001fff057819 */ /* 0x000fe40000011604 */
[----:B------:R-:W-:Y:S02]  /*0820*/  LOP3.LUT R15, R42, R9, RZ, 0xfc, !PT ;  /* 0x000000092a0f7212 */ /* 0x000fe400078efcff */
[----:B------:R-:W-:Y:S02]  /*0830*/  LEA.HI R10, R4, R5, RZ, 0x17 ;  /* 0x00000005040a7211 */ /* 0x000fe400078fb8ff */
[----:B------:R-:W-:Y:S01]  /*0840*/  LOP3.LUT R23, R42, 0x18, R9, 0xfe, !PT ;  /* 0x000000182a177812 */ /* 0x000fe200078efe09 */
[----:B------:R-:W-:Y:S01]  /*0850*/  IMAD.HI R12, R15, 0x2aaaaaab, RZ ;  /* 0x2aaaaaab0f0c7827 */ /* 0x000fe200078e02ff */
[----:B------:R-:W-:-:S02]  /*0860*/  SHF.R.S32.HI R4, RZ, 0x1a, R44 ;  /* 0x0000001aff047819 */ /* 0x000fc4000001142c */
[----:B------:R-:W-:Y:S01]  /*0870*/  SHF.R.U32.HI R5, RZ, 0x1f, R6 ;  /* 0x0000001fff057819 */ /* 0x000fe20000011606 */
[----:B------:R-:W-:Y:S01]  /*0880*/  IMAD.SHL.U32 R44, R44, 0x20, RZ ;  /* 0x000000202c2c7824 */ /* 0x000fe200078e00ff */
[----:B------:R-:W-:Y:S01]  /*0890*/  SGXT R4, R4, 0x1 ;  /* 0x000000010404781a */ /* 0x000fe20000000200 */
[----:B------:R-:W-:Y:S01]  /*08a0*/  IMAD.HI R7, R23, 0x2aaaaaab, RZ ;  /* 0x2aaaaaab17077827 */ /* 0x000fe200078e02ff */
[----:B------:R-:W-:Y:S02]  /*08b0*/  LEA.HI R6, R6, R5, RZ, 0x17 ;  /* 0x0000000506067211 */ /* 0x000fe400078fb8ff */
[----:B------:R-:W-:Y:S01]  /*08c0*/  LOP3.LUT R5, R44, R9, RZ, 0xfc, !PT ;  /* 0x000000092c057212 */ /* 0x000fe200078efcff */
[----:B------:R-:W-:Y:S01]  /*08d0*/  IMAD R13, R10, -0xc00, R13 ;  /* 0xfffff4000a0d7824 */ /* 0x000fe200078e020d */
[----:B------:R-:W-:Y:S01]  /*08e0*/  SHF.R.U32.HI R17, RZ, 0x1f, R12 ;  /* 0x0000001fff117819 */ /* 0x000fe2000001160c */
[----:B------:R-:W-:Y:S01]  /*08f0*/  IMAD R11, R6, -0xc00, R11 ;  /* 0xfffff400060b7824 */ /* 0x000fe200078e020b */
[----:B------:R-:W-:Y:S01]  /*0900*/  SHF.R.U32.HI R8, RZ, 0x1f, R7 ;  /* 0x0000001fff087819 */ /* 0x000fe20000011607 */
[--C-:B------:R-:W-:Y:S01]  /*0910*/  IMAD R20, R13, 0xc00, R24.reuse ;  /* 0x00000c000d147824 */ /* 0x100fe200078e0218 */
[----:B------:R-:W-:Y:S01]  /*0920*/  LEA.HI R27, R4, R5, RZ, 0xc ;  /* 0x00000005041b7211 */ /* 0x000fe200078f60ff */
[----:B------:R-:W-:Y:S01]  /*0930*/  IMAD R22, R11, 0xc00, R24 ;  /* 0x00000c000b167824 */ /* 0x000fe200078e0218 */
[----:B------:R-:W-:-:S02]  /*0940*/  LEA.HI R12, R12, R17, RZ, 0x17 ;  /* 0x000000110c0c7211 */ /* 0x000fc400078fb8ff */
[----:B------:R-:W-:Y:S02]  /*0950*/  LEA.HI R8, R7, R8, RZ, 0x17 ;  /* 0x0000000807087211 */ /* 0x000fe400078fb8ff */
[----:B------:R-:W-:Y:S01]  /*0960*/  LOP3.LUT R27, R27, 0x3ff000, RZ, 0xc0, !PT ;  /* 0x003ff0001b1b7812 */ /* 0x000fe200078ec0ff */
[----:B------:R-:W2:Y:S01]  /*0970*/  LDC.64 R6, c[0x0][0x210] ;  /* 0x00008400ff067b82 */ /* 0x000ea20000000a00 */
[----:B------:R-:W-:Y:S01]  /*0980*/  LOP3.LUT R21, R44, 0x8, R9, 0xfe, !PT ;  /* 0x000000082c157812 */ /* 0x000fe200078efe09 */
[----:B------:R-:W-:Y:S01]  /*0990*/  IMAD R15, R12, -0xc00, R15 ;  /* 0xfffff4000c0f7824 */ /* 0x000fe200078e020f */
[----:B------:R-:W-:Y:S01]  /*09a0*/  LOP3.LUT R19, R44, 0x10, R9, 0xfe, !PT ;  /* 0x000000102c137812 */ /* 0x000fe200078efe09 */
[----:B------:R-:W-:Y:S01]  /*09b0*/  IMAD.IADD R27, R5, 0x1, -R27 ;  /* 0x00000001051b7824 */ /* 0x000fe200078e0a1b */
[----:B------:R-:W-:Y:S01]  /*09c0*/  LOP3.LUT R10, R44, 0x18, R9, 0xfe, !PT ;  /* 0x000000182c0a7812 */ /* 0x000fe200078efe09 */
[----:B------:R-:W-:Y:S01]  /*09d0*/  IMAD R9, R8, -0xc00, R23 ;  /* 0xfffff40008097824 */ /* 0x000fe200078e0217 */
[C---:B------:R-:W-:Y:S01]  /*09e0*/  LEA.HI R16, R4.reuse, R21, RZ, 0xc ;  /* 0x0000001504107211 */ /* 0x040fe200078f60ff */
[----:B------:R-:W-:Y:S01]  /*09f0*/  IMAD R27, R27, 0xc00, R24 ;  /* 0x00000c001b1b7824 */ /* 0x000fe200078e0218 */
[----:B------:R-:W-:-:S02]  /*0a00*/  LEA.HI R12, R4, R19, RZ, 0xc ;  /* 0x00000013040c7211 */ /* 0x000fc400078f60ff */
[----:B------:R-:W-:Y:S02]  /*0a10*/  LEA.HI R17, R4, R10, RZ, 0xc ;  /* 0x0000000a04117211 */ /* 0x000fe400078f60ff */
[----:B------:R-:W3:Y:S01]  /*0a20*/  LDC.64 R4, c[0x0][0x218] ;  /* 0x00008600ff047b82 */ /* 0x000ee20000000a00 */
[----:B------:R-:W-:Y:S02]  /*0a30*/  LOP3.LUT R16, R16, 0x3ff000, RZ, 0xc0, !PT ;  /* 0x003ff00010107812 */ /* 0x000fe400078ec0ff */
[----:B------:R-:W-:Y:S02]  /*0a40*/  LOP3.LUT R12, R12, 0x3ff000, RZ, 0xc0, !PT ;  /* 0x003ff0000c0c7812 */ /* 0x000fe400078ec0ff */
[----:B------:R-:W-:Y:S01]  /*0a50*/  LOP3.LUT R17, R17, 0x3ff000, RZ, 0xc0, !PT ;  /* 0x003ff00011117812 */ /* 0x000fe200078ec0ff */
[----:B------:R-:W-:Y:S01]  /*0a60*/  IMAD.IADD R21, R21, 0x1, -R16 ;  /* 0x0000000115157824 */ /* 0x000fe200078e0a10 */
[----:B------:R-:W-:Y:S01]  /*0a70*/  LOP3.LUT R14, R14, 0x10, R41, 0xf8, !PT ;  /* 0x000000100e0e7812 */ /* 0x000fe200078ef829 */
[----:B------:R-:W-:Y:S01]  /*0a80*/  IMAD.IADD R19, R19, 0x1, -R12 ;  /* 0x0000000113137824 */ /* 0x000fe200078e0a0c */
[----:B------:R-:W-:Y:S01]  /*0a90*/  LOP3.LUT R12, R32, 0x7, R39, 0x78, !PT ;  /* 0x00000007200c7812 */ /* 0x000fe200078e7827 */
[----:B------:R-:W-:Y:S01]  /*0aa0*/  IMAD.IADD R17, R10, 0x1, -R17 ;  /* 0x000000010a117824 */ /* 0x000fe200078e0a11 */
[----:B------:R-:W-:Y:S01]  /*0ab0*/  LOP3.LUT R8, R32, 0x4, RZ, 0xfc, !PT ;  /* 0x0000000420087812 */ /* 0x000fe200078efcff */
[----:B------:R-:W-:-:S02]  /*0ac0*/  IMAD R50, R21, 0xc00, R24 ;  /* 0x00000c0015327824 */ /* 0x000fc400078e0218 */
[--C-:B------:R-:W-:Y:S01]  /*0ad0*/  IMAD R52, R19, 0xc00, R24.reuse ;  /* 0x00000c0013347824 */ /* 0x100fe200078e0218 */
[----:B------:R-:W-:Y:S01]  /*0ae0*/  LOP3.LUT R8, R8, 0x7, R39, 0x78, !PT ;  /* 0x0000000708087812 */ /* 0x000fe200078e7827 */
[----:B------:R-:W-:Y:S02]  /*0af0*/  IMAD R54, R17, 0xc00, R24 ;  /* 0x00000c0011367824 */ /* 0x000fe400078e0218 */
[----:B--2---:R-:W-:-:S04]  /*0b00*/  IMAD.WIDE R26, R27, 0x2, R6 ;  /* 0x000000021b1a7825 */ /* 0x004fc800078e0206 */
[----:B------:R-:W-:Y:S01]  /*0b10*/  IMAD R10, R15, 0xc00, R24 ;  /* 0x00000c000f0a7824 */ /* 0x000fe200078e0218 */
[----:B------:R-:W-:Y:S01]  /*0b20*/  @!PT LDS RZ, [RZ] ;  /* 0x00000000fffff984 */ /* 0x000fe20000000800 */
[----:B------:R-:W-:Y:S01]  /*0b30*/  @!PT LDS RZ, [RZ] ;  /* 0x00000000fffff984 */ /* 0x000fe20000000800 */
[----:B------:R-:W-:Y:S01]  /*0b40*/  @!PT LDS RZ, [RZ] ;  /* 0x00000000fffff984 */ /* 0x000fe20000000800 */
[----:B------:R-:W-:Y:S01]  /*0b50*/  LDGSTS.E.BYPASS.LTC128B.128 [R48], desc[UR6][R26.64] ;  /* 0x000000001a307fae */ /* 0x000fe2000b901d46 */
[----:B------:R-:W-:-:S04]  /*0b60*/  IMAD.WIDE R50, R50, 0x2, R6 ;  /* 0x0000000232327825 */ /* 0x000fc800078e0206 */
[--C-:B------:R-:W-:Y:S01]  /*0b70*/  IMAD.WIDE R52, R52, 0x2, R6.reuse ;  /* 0x0000000234347825 */ /* 0x100fe200078e0206 */
[----:B------:R-:W-:Y:S03]  /*0b80*/  LDGSTS.E.BYPASS.LTC128B.128 [R47], desc[UR6][R50.64] ;  /* 0x00000000322f7fae */ /* 0x000fe6000b901d46 */
[----:B------:R-:W-:Y:S01]  /*0b90*/  IMAD.WIDE R54, R54, 0x2, R6 ;  /* 0x0000000236367825 */ /* 0x000fe200078e0206 */
[----:B------:R-:W-:Y:S01]  /*0ba0*/  LDGSTS.E.BYPASS.LTC128B.128 [R46], desc[UR6][R52.64] ;  /* 0x00000000342e7fae */ /* 0x000fe2000b901d46 */
[----:B------:R-:W-:Y:S02]  /*0bb0*/  LOP3.LUT R6, R32, 0x8, RZ, 0xfc, !PT ;  /* 0x0000000820067812 */ /* 0x000fe400078efcff */
[----:B------:R-:W-:Y:S01]  /*0bc0*/  IMAD R24, R9, 0xc00, R24 ;  /* 0x00000c0009187824 */ /* 0x000fe200078e0218 */
[----:B------:R4:W-:Y:S01]  /*0bd0*/  LDGSTS.E.BYPASS.LTC128B.128 [R45], desc[UR6][R54.64] ;  /* 0x00000000362d7fae */ /* 0x0009e2000b901d46 */
[----:B---3--:R-:W-:Y:S01]  /*0be0*/  IMAD.WIDE R10, R10, 0x2, R4 ;  /* 0x000000020a0a7825 */ /* 0x008fe200078e0204 */
[----:B------:R-:W-:-:S02]  /*0bf0*/  IADD3 R56, P3, R54, 0x100, RZ ;  /* 0x0000010036387810 */ /* 0x000fc40007f7e0ff */
[----:B------:R-:W0:Y:S01]  /*0c00*/  LDGDEPBAR ;  /* 0x00000000000079af */ /* 0x000e220000000000 */
[--C-:B------:R-:W-:Y:S01]  /*0c10*/  IMAD.WIDE R20, R20, 0x2, R4.reuse ;  /* 0x0000000214147825 */ /* 0x100fe200078e0204 */
[----:B------:R-:W-:Y:S02]  /*0c20*/  LOP3.LUT R6, R6, 0x7, R39, 0x78, !PT ;  /* 0x0000000706067812 */ /* 0x000fe400078e7827 */
[----:B------:R3:W-:Y:S01]  /*0c30*/  LDGSTS.E.BYPASS.LTC128B.128 [R48+0x2000], desc[UR6][R10.64] ;  /* 0x020000000a307fae */ /* 0x0007e2000b901d46 */
[----:B------:R-:W-:-:S03]  /*0c40*/  IMAD.WIDE R22, R22, 0x2, R4 ;  /* 0x0000000216167825 */ /* 0x000fc600078e0204 */
[----:B------:R2:W-:Y:S01]  /*0c50*/  LDGSTS.E.BYPASS.LTC128B.128 [R47+0x2000], desc[UR6][R20.64] ;  /* 0x02000000142f7fae */ /* 0x0005e2000b901d46 */
[----:B------:R-:W-:Y:S01]  /*0c60*/  IMAD.WIDE R24, R24, 0x2, R4 ;  /* 0x0000000218187825 */ /* 0x000fe200078e0204 */
[----:B------:R-:W-:Y:S02]  /*0c70*/  LOP3.LUT R5, R14, 0x7, R39, 0xf8, !PT ;  /* 0x000000070e057812 */ /* 0x000fe400078ef827 */
[----:B------:R2:W-:Y:S01]  /*0c80*/  LDGSTS.E.BYPASS.LTC128B.128 [R46+0x2000], desc[UR6][R22.64] ;  /* 0x02000000162e7fae */ /* 0x0005e2000b901d46 */
[----:B------:R-:W-:Y:S01]  /*0c90*/  IMAD.SHL.U32 R12, R12, 0x10, RZ ;  /* 0x000000100c0c7824 */ /* 0x000fe200078e00ff */
[C---:B------:R-:W-:Y:S01]  /*0ca0*/  LOP3.LUT R4, R32.reuse, 0xc, RZ, 0xfc, !PT ;  /* 0x0000000c20047812 */ /* 0x040fe200078efcff */
[----:B------:R-:W-:Y:S01]  /*0cb0*/  IMAD.SHL.U32 R5, R5, 0x100, RZ ;  /* 0x0000010005057824 */ /* 0x000fe200078e00ff */
[----:B------:R2:W-:Y:S01]  /*0cc0*/  LDGSTS.E.BYPASS.LTC128B.128 [R45+0x2000], desc[UR6][R24.64] ;  /* 0x02000000182d7fae */ /* 0x0005e2000b901d46 */
[----:B------:R-:W-:Y:S01]  /*0cd0*/  LOP3.LUT R32, R32, 0xe, RZ, 0xfc, !PT ;  /* 0x0000000e20207812 */ /* 0x000fe200078efcff */
[----:B------:R-:W-:Y:S01]  /*0ce0*/  IMAD.SHL.U32 R8, R8, 0x10, RZ ;  /* 0x0000001008087824 */ /* 0x000fe200078e00ff */
[----:B------:R-:W-:Y:S01]  /*0cf0*/  LOP3.LUT R4, R4, 0x7, R39, 0x78, !PT ;  /* 0x0000000704047812 */ /* 0x000fe200078e7827 */
[----:B------:R-:W0:Y:S01]  /*0d00*/  LDGDEPBAR ;  /* 0x00000000000079af */ /* 0x000e220000000000 */
[----:B------:R-:W-:Y:S01]  /*0d10*/  LOP3.LUT R43, R5, R12, RZ, 0xfc, !PT ;  /* 0x0000000c052b7212 */ /* 0x000fe200078efcff */
[----:B------:R-:W-:Y:S01]  /*0d20*/  IMAD.SHL.U32 R6, R6, 0x10, RZ ;  /* 0x0000001006067824 */ /* 0x000fe200078e00ff */
[----:B-1--4-:R-:W-:Y:S01]  /*0d30*/  IADD3 R54, P2, R52, 0x100, RZ ;  /* 0x0000010034367810 */ /* 0x012fe20007f5e0ff */
[----:B------:R-:W-:Y:S01]  /*0d40*/  IMAD.SHL.U32 R4, R4, 0x10, RZ ;  /* 0x0000001004047824 */ /* 0x000fe200078e00ff */
[----:B------:R-:W-:Y:S01]  /*0d50*/  IADD3 R52, P1, R50, 0x100, RZ ;  /* 0x0000010032347810 */ /* 0x000fe20007f3e0ff */
[----:B------:R-:W-:Y:S01]  /*0d60*/  IMAD.X R55, RZ, RZ, R55, P3 ;  /* 0x000000ffff377224 */ /* 0x000fe200018e0637 */
[----:B------:R-:W-:Y:S01]  /*0d70*/  IADD3 R50, P0, R26, 0x100, RZ ;  /* 0x000001001a327810 */ /* 0x000fe20007f1e0ff */
[----:B------:R-:W-:Y:S01]  /*0d80*/  IMAD.X R53, RZ, RZ, R53, P2 ;  /* 0x000000ffff357224 */ /* 0x000fe200010e0635 */
[----:B------:R-:W-:Y:S01]  /*0d90*/  LOP3.LUT R32, R32, 0x7, R39, 0x78, !PT ;  /* 0x0000000720207812 */ /* 0x000fe200078e7827 */
[----:B------:R-:W-:Y:S01]  /*0da0*/  IMAD.X R51, RZ, RZ, R51, P1 ;  /* 0x000000ffff337224 */ /* 0x000fe200008e0633 */
[----:B------:R-:W-:Y:S01]  /*0db0*/  IADD3 R64, P3, R24, 0x100, RZ ;  /* 0x0000010018407810 */ /* 0x000fe20007f7e0ff */
[----:B------:R-:W-:Y:S01]  /*0dc0*/  IMAD.X R49, RZ, RZ, R27, P0 ;  /* 0x000000ffff317224 */ /* 0x000fe200000e061b */
[----:B------:R-:W-:Y:S01]  /*0dd0*/  IADD3 R58, P0, R10, 0x100, RZ ;  /* 0x000001000a3a7810 */ /* 0x000fe20007f1e0ff */
[----:B------:R-:W-:Y:S01]  /*0de0*/  IMAD.SHL.U32 R32, R32, 0x10, RZ ;  /* 0x0000001020207824 */ /* 0x000fe200078e00ff */
[----:B------:R-:W-:Y:S01]  /*0df0*/  IADD3 R62, P2, R22, 0x100, RZ ;  /* 0x00000100163e7810 */ /* 0x000fe20007f5e0ff */
[----:B------:R-:W-:Y:S01]  /*0e00*/  IMAD.X R63, RZ, RZ, R25, P3 ;  /* 0x000000ffff3f7224 */ /* 0x000fe200018e0619 */
[----:B------:R-:W-:Y:S01]  /*0e10*/  IADD3 R60, P1, R20, 0x100, RZ ;  /* 0x00000100143c7810 */ /* 0x000fe20007f3e0ff */
[----:B------:R-:W-:Y:S01]  /*0e20*/  IMAD.X R57, RZ, RZ, R11, P0 ;  /* 0x000000ffff397224 */ /* 0x000fe200000e060b */
[-C--:B------:R-:W-:Y:S01]  /*0e30*/  LOP3.LUT R38, R38, R5.reuse, RZ, 0xfc, !PT ;  /* 0x0000000526267212 */ /* 0x080fe200078efcff */
[----:B------:R-:W-:Y:S01]  /*0e40*/  IMAD.X R61, RZ, RZ, R23, P2 ;  /* 0x000000ffff3d7224 */ /* 0x000fe200010e0617 */
[-C--:B------:R-:W-:Y:S01]  /*0e50*/  LOP3.LUT R37, R8, R5.reuse, RZ, 0xfc, !PT ;  /* 0x0000000508257212 */ /* 0x080fe200078efcff */
[----:B------:R-:W-:Y:S01]  /*0e60*/  IMAD.X R59, RZ, RZ, R21, P1 ;  /* 0x000000ffff3b7224 */ /* 0x000fe200008e0615 */
[----:B------:R-:W-:Y:S01]  /*0e70*/  LOP3.LUT R36, R36, R5, RZ, 0xfc, !PT ;  /* 0x0000000524247212 */ /* 0x000fe200078efcff */
[----:B------:R-:W-:-:S04]  /*0e80*/  DEPBAR.LE SB0, 0x0 ;  /* 0x000080000000791a */ /* 0x000fc80000000000 */
[----:B------:R-:W-:Y:S01]  /*0e90*/  BAR.SYNC.DEFER_BLOCKING 0x0 ;  /* 0x0000000000007b1d */ /* 0x000fe20000010000 */
[-C--:B------:R-:W-:Y:S02]  /*0ea0*/  LOP3.LUT R35, R6, R5.reuse, RZ, 0xfc, !PT ;  /* 0x0000000506237212 */ /* 0x080fe400078efcff */
[----:B------:R-:W-:Y:S02]  /*0eb0*/  CS2R R6, SRZ ;  /* 0x0000000000067805 */ /* 0x000fe4000001ff00 */
[-C--:B------:R-:W-:Y:S02]  /*0ec0*/  LOP3.LUT R34, R34, R5.reuse, RZ, 0xfc, !PT ;  /* 0x0000000522227212 */ /* 0x080fe400078efcff */
[----:B------:R-:W-:Y:S02]  /*0ed0*/  CS2R R8, SRZ ;  /* 0x0000000000087805 */ /* 0x000fe4000001ff00 */
[----:B------:R-:W-:Y:S02]  /*0ee0*/  LOP3.LUT R33, R4, R5, RZ, 0xfc, !PT ;  /* 0x0000000504217212 */ /* 0x000fe400078efcff */
[----:B---3--:R-:W-:-:S02]  /*0ef0*/  CS2R R10, SRZ ;  /* 0x00000000000a7805 */ /* 0x008fc4000001ff00 */
[----:B------:R-:W-:Y:S02]  /*0f00*/  LOP3.LUT R32, R32, R5, RZ, 0xfc, !PT ;  /* 0x0000000520207212 */ /* 0x000fe400078efcff */
[----:B------:R-:W-:Y:S01]  /*0f10*/  CS2R R4, SRZ ;  /* 0x0000000000047805 */ /* 0x000fe2000001ff00 */
[----:B------:R2:W1:Y:S04]  /*0f20*/  LDSM.16.M88.4 R12, [R43+UR4] ;  /* 0x000000042b0c783b */ /* 0x0004680008000200 */
[----:B-1----:R2:W3:Y:S02]  /*0f30*/  LDSM.16.M88.4 R16, [R40+UR4+0x2000] ;  /* 0x002000042810783b */ /* 0x0024e40008000200 */
.L_x_0:
[----:B--2---:R-:W-:-:S01]  /*0f40*/  LDSM.16.M88.4 R20, [R38+UR4] ;  /* 0x000000042614783b */ /* 0x004fc20008000200 */
[----:B-1-3--:R-:W-:Y:S03]  /*0f50*/  HMMA.16816.F32.BF16 R4, R12, R16, R4 ;  /* 0x000000100c04723c */ /* 0x00afe60000041804 */
[----:B------:R-:W1:Y:S02]  /*0f60*/  LDSM.16.M88.4 R24, [R31+UR4+0x2000] ;  /* 0x002000041f18783b */ /* 0x000e640008000200 */
[C---:B------:R-:W-:Y:S01]  /*0f70*/  ISETP.GE.U32.AND P4, PT, R65.reuse, 0xb80, PT ;  /* 0x00000b804100780c */ /* 0x040fe20003f86070 */
[----:B------:R-:W-:Y:S01]  /*0f80*/  HMMA.16816.F32.BF16 R8, R12, R18, R8 ;  /* 0x000000120c08723c */ /* 0x000fe20000041808 */
[----:B------:R-:W-:Y:S04]  /*0f90*/  LDSM.16.M88.4 R12, [R37+UR4] ;  /* 0x00000004250c783b */ /* 0x000fe80008000200 */
[----:B------:R-:W2:Y:S01]  /*0fa0*/  LDSM.16.M88.4 R16, [R30+UR4+0x2000] ;  /* 0x002000041e10783b */ /* 0x000ea20008000200 */
[----:B------:R-:W-:Y:S01]  /*0fb0*/  IADD3 R68, P0, R52, UR8, RZ ;  /* 0x0000000834447c10 */ /* 0x000fe2000ff1e0ff */
[----:B------:R-:W-:Y:S04]  /*0fc0*/  VIADD R65, R65, 0x80 ;  /* 0x0000008041417836 */ /* 0x000fe80000000000 */
[----:B------:R-:W-:-:S07]  /*0fd0*/  IADD3.X R69, R51, UR5, RZ, P0, !PT ;  /* 0x0000000533457c10 */ /* 0x000fce00087fe4ff */
[----:B-1----:R-:W-:Y:S06]  /*0fe0*/  HMMA.16816.F32.BF16 R4, R20, R24, R4 ;  /* 0x000000181404723c */ /* 0x002fec0000041804 */
[----:B------:R-:W-:Y:S01]  /*0ff0*/  HMMA.16816.F32.BF16 R8, R20, R26, R8 ;  /* 0x0000001a1408723c */ /* 0x000fe20000041808 */
[----:B------:R-:W-:Y:S04]  /*1000*/  LDSM.16.M88.4 R20, [R36+UR4] ;  /* 0x000000042414783b */ /* 0x000fe80008000200 */
[----:B------:R-:W1:Y:S11]  /*1010*/  LDSM.16.M88.4 R24, [R29+UR4+0x2000] ;  /* 0x002000041d18783b */ /* 0x000e760008000200 */
[----:B------:R-:W-:-:S02]  /*1020*/  @!UPT UIADD3 URZ, URZ, URZ, URZ ;  /* 0x0000003f3f3ff290 */ /* 0x000fc4000fffe03f */
[----:B--2---:R-:W-:Y:S06]  /*1030*/  HMMA.16816.F32.BF16 R4, R12, R16, R4 ;  /* 0x000000100c04723c */ /* 0x004fec0000041804 */
[----:B------:R-:W-:Y:S01]  /*1040*/  HMMA.16816.F32.BF16 R8, R12, R18, R8 ;  /* 0x000000120c08723c */ /* 0x000fe20000041808 */
[----:B------:R-:W-:Y:S04]  /*1050*/  LDSM.16.M88.4 R12, [R35+UR4] ;  /* 0x00000004230c783b */ /* 0x000fe80008000200 */
[----:B------:R-:W2:Y:S11]  /*1060*/  LDSM.16.M88.4 R16, [R28+UR4+0x2000] ;  /* 0x002000041c10783b */ /* 0x000eb60008000200 */
[----:B------:R-:W-:-:S02]  /*1070*/  @!UPT UIADD3 URZ, URZ, URZ, URZ ;  /* 0x0000003f3f3ff290 */ /* 0x000fc4000fffe03f */
        /* <DEDUP_REMOVED lines=13> */
[----:B------:R-:W1:Y:S01]  /*1150*/  LDSM.16.M88.4 R24, [R0+UR4+0x2000] ;  /* 0x002000040018783b */ /* 0x000e620008000200 */
[----:B------:R-:W-:Y:S11]  /*1160*/  BAR.SYNC.DEFER_BLOCKING 0x0 ;  /* 0x0000000000007b1d */ /* 0x000ff60000010000 */
[----:B------:R-:W-:-:S01]  /*1170*/  @!UPT UIADD3 URZ, URZ, URZ, URZ ;  /* 0x0000003f3f3ff290 */ /* 0x000fc2000fffe03f */
[----:B--2---:R-:W-:Y:S06]  /*1180*/  HMMA.16816.F32.BF16 R4, R12, R16, R4 ;  /* 0x000000100c04723c */ /* 0x004fec0000041804 */
[----:B------:R-:W-:Y:S11]  /*1190*/  HMMA.16816.F32.BF16 R8, R12, R18, R8 ;  /* 0x000000120c08723c */ /* 0x000ff60000041808 */
[----:B------:R-:W-:Y:S07]  /*11a0*/  @!UPT UIADD3 URZ, URZ, URZ, URZ ;  /* 0x0000003f3f3ff290 */ /* 0x000fee000fffe03f */
[----:B-1----:R-:W-:Y:S05]  /*11b0*/  HMMA.16816.F32.BF16 R4, R20, R24, R4 ;  /* 0x000000181404723c */ /* 0x002fea0000041804 */
[----:B------:R-:W-:-:S01]  /*11c0*/  IADD3 R18, P1, R50, UR8, RZ ;  /* 0x0000000832127c10 */ /* 0x000fc2000ff3e0ff */
[----:B------:R-:W-:Y:S05]  /*11d0*/  HMMA.16816.F32.BF16 R8, R20, R26, R8 ;  /* 0x0000001a1408723c */ /* 0x000fea0000041808 */
[----:B------:R-:W-:Y:S02]  /*11e0*/  IADD3.X R19, R49, UR5, RZ, P1, !PT ;  /* 0x0000000531137c10 */ /* 0x000fe40008ffe4ff */
[----:B------:R-:W-:Y:S03]  /*11f0*/  IADD3 R66, P1, R54, UR8, RZ ;  /* 0x0000000836427c10 */ /* 0x000fe6000ff3e0ff */
[----:B------:R-:W-:Y:S01]  /*1200*/  @!PT LDS RZ, [RZ] ;  /* 0x00000000fffff984 */ /* 0x000fe20000000800 */
[----:B------:R-:W-:Y:S01]  /*1210*/  @!PT LDS RZ, [RZ] ;  /* 0x00000000fffff984 */ /* 0x000fe20000000800 */
[----:B------:R-:W-:Y:S01]  /*1220*/  @!PT LDS RZ, [RZ] ;  /* 0x00000000fffff984 */ /* 0x000fe20000000800 */
[----:B------:R1:W-:Y:S01]  /*1230*/  LDGSTS.E.BYPASS.LTC128B.128 [R48], desc[UR6][R18.64], !P4 ;  /* 0x0000000012307fae */ /* 0x0003e2000e101d46 */
[----:B------:R-:W-:Y:S02]  /*1240*/  IADD3.X R67, R53, UR5, RZ, P1, !PT ;  /* 0x0000000535437c10 */ /* 0x000fe40008ffe4ff */
[----:B------:R-:W-:Y:S01]  /*1250*/  IADD3 R16, P0, R56, UR8, RZ ;  /* 0x0000000838107c10 */ /* 0x000fe2000ff1e0ff */
[----:B------:R2:W-:Y:S01]  /*1260*/  LDGSTS.E.BYPASS.LTC128B.128 [R47], desc[UR6][R68.64], !P4 ;  /* 0x00000000442f7fae */ /* 0x0005e2000e101d46 */
[----:B------:R-:W-:Y:S02]  /*1270*/  IADD3 R14, P3, R58, UR8, RZ ;  /* 0x000000083a0e7c10 */ /* 0x000fe4000ff7e0ff */
[----:B------:R-:W-:Y:S01]  /*1280*/  IADD3.X R17, R55, UR5, RZ, P0, !PT ;  /* 0x0000000537117c10 */ /* 0x000fe200087fe4ff */
[----:B------:R3:W-:Y:S01]  /*1290*/  LDGSTS.E.BYPASS.LTC128B.128 [R46], desc[UR6][R66.64], !P4 ;  /* 0x00000000422e7fae */ /* 0x0007e2000e101d46 */
[----:B------:R-:W-:Y:S03]  /*12a0*/  IADD3.X R15, R57, UR5, RZ, P3, !PT ;  /* 0x00000005390f7c10 */ /* 0x000fe60009ffe4ff */
[----:B------:R-:W-:Y:S04]  /*12b0*/  LDGSTS.E.BYPASS.LTC128B.128 [R45], desc[UR6][R16.64], !P4 ;  /* 0x00000000102d7fae */ /* 0x000fe8000e101d46 */
[----:B------:R-:W0:Y:S04]  /*12c0*/  LDGDEPBAR ;  /* 0x00000000000079af */ /* 0x000e280000000000 */
[----:B------:R4:W-:Y:S01]  /*12d0*/  LDGSTS.E.BYPASS.LTC128B.128 [R48+0x2000], desc[UR6][R14.64], !P4 ;  /* 0x020000000e307fae */ /* 0x0009e2000e101d46 */
[----:B-1----:R-:W-:Y:S02]  /*12e0*/  IADD3 R18, P2, R60, UR8, RZ ;  /* 0x000000083c127c10 */ /* 0x002fe4000ff5e0ff */
[----:B--2---:R-:W-:Y:S02]  /*12f0*/  IADD3 R68, P1, R62, UR8, RZ ;  /* 0x000000083e447c10 */ /* 0x004fe4000ff3e0ff */
[----:B------:R-:W-:Y:S02]  /*1300*/  IADD3.X R19, R59, UR5, RZ, P2, !PT ;  /* 0x000000053b137c10 */ /* 0x000fe400097fe4ff */
[----:B---3--:R-:W-:Y:S01]  /*1310*/  IADD3 R66, P0, R64, UR8, RZ ;  /* 0x0000000840427c10 */ /* 0x008fe2000ff1e0ff */
[----:B------:R-:W-:Y:S01]  /*1320*/  UIADD3 UR8, UP0, UR8, 0x100, URZ ;  /* 0x0000010008087890 */ /* 0x000fe2000ff1e03f */
[----:B------:R-:W-:Y:S01]  /*1330*/  IADD3.X R69, R61, UR5, RZ, P1, !PT ;  /* 0x000000053d457c10 */ /* 0x000fe20008ffe4ff */
[----:B------:R1:W-:Y:S01]  /*1340*/  LDGSTS.E.BYPASS.LTC128B.128 [R47+0x2000], desc[UR6][R18.64], !P4 ;  /* 0x02000000122f7fae */ /* 0x0003e2000e101d46 */
[----:B------:R-:W-:Y:S01]  /*1350*/  IADD3.X R67, R63, UR5, RZ, P0, !PT ;  /* 0x000000053f437c10 */ /* 0x000fe200087fe4ff */
[----:B------:R-:W-:Y:S02]  /*1360*/  UIADD3.X UR5, URZ, UR5, URZ, UP0, !UPT ;  /* 0x000000053f057290 */ /* 0x000fe400087fe43f */
[----:B------:R2:W-:Y:S04]  /*1370*/  LDGSTS.E.BYPASS.LTC128B.128 [R46+0x2000], desc[UR6][R68.64], !P4 ;  /* 0x02000000442e7fae */ /* 0x0005e8000e101d46 */
[----:B------:R2:W-:Y:S04]  /*1380*/  LDGSTS.E.BYPASS.LTC128B.128 [R45+0x2000], desc[UR6][R66.64], !P4 ;  /* 0x02000000422d7fae */ /* 0x0005e8000e101d46 */
[----:B------:R-:W0:Y:S01]  /*1390*/  LDGDEPBAR ;  /* 0x00000000000079af */ /* 0x000e220000000000 */
[----:B------:R-:W-:Y:S04]  /*13a0*/  DEPBAR.LE SB0, 0x0 ;  /* 0x000080000000791a */ /* 0x000fe80000000000 */
[----:B------:R-:W-:Y:S06]  /*13b0*/  BAR.SYNC.DEFER_BLOCKING 0x0 ;  /* 0x0000000000007b1d */ /* 0x000fec0000010000 */
[----:B----4-:R2:W3:Y:S04]  /*13c0*/  LDSM.16.M88.4 R12, [R43+UR4] ;  /* 0x000000042b0c783b */ /* 0x0104e80008000200 */
[----:B-1----:R2:W3:Y:S01]  /*13d0*/  LDSM.16.M88.4 R16, [R40+UR4+0x2000] ;  /* 0x002000042810783b */ /* 0x0024e20008000200 */
[----:B------:R-:W-:Y:S08]  /*13e0*/  @!P4 BRA `(.L_x_0) ;  /* 0xfffffff800d4c947 */ /* 0x000ff0000383ffff */
[----:B------:R-:W-:-:S04]  /*13f0*/  DEPBAR.LE SB0, 0x0 ;  /* 0x000080000000791a */ /* 0x000fc80000000000 */
[C---:B---3--:R-:W-:Y:S01]  /*1400*/  LOP3.LUT R12, R39.reuse, 0x1f, RZ, 0xc0, !PT ;  /* 0x0000001f270c7812 */ /* 0x048fe200078ec0ff */
[----:B------:R-:W1:Y:S01]  /*1410*/  LDC.64 R14, c[0x0][0x220] ;  /* 0x00008800ff0e7b82 */ /* 0x000e620000000a00 */
[C---:B------:R-:W-:Y:S01]  /*1420*/  LOP3.LUT R2, R39.reuse, 0x3, RZ, 0xc0, !PT ;  /* 0x0000000327027812 */ /* 0x040fe200078ec0ff */
[----:B------:R-:W-:Y:S01]  /*1430*/  IMAD.SHL.U32 R39, R39, 0x8, RZ ;  /* 0x0000000827277824 */ /* 0x000fe200078e00ff */
[----:B------:R-:W-:Y:S02]  /*1440*/  LOP3.LUT R3, R41, 0x8, RZ, 0xc0, !PT ;  /* 0x0000000829037812 */ /* 0x000fe400078ec0ff */
[----:B------:R-:W-:Y:S02]  /*1450*/  SHF.R.U32.HI R12, RZ, 0x2, R12 ;  /* 0x00000002ff0c7819 */ /* 0x000fe4000001160c */
[----:B------:R-:W-:Y:S01]  /*1460*/  F2FP.BF16.F32.PACK_AB R4, R5, R4 ;  /* 0x000000040504723e */ /* 0x000fe200000010ff */
[----:B------:R-:W-:Y:S01]  /*1470*/  IMAD R0, R2, 0x2, R3 ;  /* 0x0000000202007824 */ /* 0x000fe200078e0203 */
[----:B------:R-:W-:-:S02]  /*1480*/  LOP3.LUT R3, R12, 0x10, R41, 0xf8, !PT ;  /* 0x000000100c037812 */ /* 0x000fc400078ef829 */
[----:B------:R-:W-:Y:S02]  /*1490*/  F2FP.BF16.F32.PACK_AB R6, R7, R6 ;  /* 0x000000060706723e */ /* 0x000fe400000010ff */
[----:B------:R-:W-:Y:S01]  /*14a0*/  F2FP.BF16.F32.PACK_AB R8, R9, R8 ;  /* 0x000000080908723e */ /* 0x000fe200000010ff */
[----:B------:R-:W-:Y:S01]  /*14b0*/  IMAD R0, R3, 0x28, R0 ;  /* 0x0000002803007824 */ /* 0x000fe200078e0200 */
[----:B------:R-:W-:Y:S02]  /*14c0*/  F2FP.BF16.F32.PACK_AB R10, R11, R10 ;  /* 0x0000000a0b0a723e */ /* 0x000fe400000010ff */
[----:B------:R-:W-:Y:S02]  /*14d0*/  LOP3.LUT R44, R44, 0x1f, R41, 0xf8, !PT ;  /* 0x0000001f2c2c7812 */ /* 0x000fe400078ef829 */
[----:B------:R-:W-:Y:S01]  /*14e0*/  LEA R3, R0, UR4, 0x1 ;  /* 0x0000000400037c11 */ /* 0x000fe2000f8e08ff */
[----:B------:R-:W-:Y:S01]  /*14f0*/  BAR.SYNC.DEFER_BLOCKING 0x0 ;  /* 0x0000000000007b1d */ /* 0x000fe20000010000 */
[----:B------:R-:W-:-:S02]  /*1500*/  LOP3.LUT R39, R42, 0x18, R39, 0xf8, !PT ;  /* 0x000000182a277812 */ /* 0x000fc400078ef827 */
[C---:B------:R-:W-:Y:S02]  /*1510*/  ISETP.GE.AND P0, PT, R44.reuse, 0x1000, PT ;  /* 0x000010002c00780c */ /* 0x040fe40003f06270 */
[----:B------:R-:W-:Y:S02]  /*1520*/  LOP3.LUT R41, R12, 0x18, R41, 0xf8, !PT ;  /* 0x000000180c297812 */ /* 0x000fe400078ef829 */
[----:B------:R-:W-:Y:S01]  /*1530*/  ISETP.LT.AND P0, PT, R39, 0xc00, !P0 ;  /* 0x00000c002700780c */ /* 0x000fe20004701270 */
[----:B------:R-:W-:Y:S02]  /*1540*/  IMAD R39, R44, 0xc00, R39 ;  /* 0x00000c002c277824 */ /* 0x000fe400078e0227 */
[----:B------:R-:W-:Y:S02]  /*1550*/  IMAD R41, R41, 0x5, R2 ;  /* 0x0000000529297824 */ /* 0x000fe400078e0202 */
[----:B-1----:R-:W-:-:S04]  /*1560*/  IMAD.WIDE R14, R39, 0x2, R14 ;  /* 0x00000002270e7825 */ /* 0x002fc800078e020e */
[----:B------:R-:W-:Y:S01]  /*1570*/  IMAD.SHL.U32 R41, R41, 0x8, RZ ;  /* 0x0000000829297824 */ /* 0x000fe200078e00ff */
[----:B------:R1:W-:Y:S04]  /*1580*/  STS [R3], R4 ;  /* 0x0000000403007388 */ /* 0x0003e80000000800 */
[----:B------:R3:W-:Y:S04]  /*1590*/  STS [R3+0x280], R6 ;  /* 0x0002800603007388 */ /* 0x0007e80000000800 */
[----:B------:R3:W-:Y:S04]  /*15a0*/  STS [R3+0x20], R8 ;  /* 0x0000200803007388 */ /* 0x0007e80000000800 */
[----:B------:R3:W-:Y:S01]  /*15b0*/  STS [R3+0x2a0], R10 ;  /* 0x0002a00a03007388 */ /* 0x0007e20000000800 */
[----:B-1----:R-:W-:Y:S01]  /*15c0*/  LEA R4, R41, UR4, 0x1 ;  /* 0x0000000429047c11 */ /* 0x002fe2000f8e08ff */
[----:B------:R-:W-:Y:S06]  /*15d0*/  BAR.SYNC.DEFER_BLOCKING 0x0 ;  /* 0x0000000000007b1d */ /* 0x000fec0000010000 */
[----:B---3--:R-:W-:Y:S05]  /*15e0*/  @!P0 EXIT ;  /* 0x000000000000894d */ /* 0x008fea0003800000 */
[----:B------:R-:W1:Y:S04]  /*15f0*/  LDS.128 R4, [R4] ;  /* 0x0000000004047984 */ /* 0x000e680000000c00 */
[----:B-1----:R-:W-:Y:S01]  /*1600*/  STG.E.128 desc[UR6][R14.64], R4 ;  /* 0x000000040e007986 */ /* 0x002fe2000c101d06 */
[----:B------:R-:W-:Y:S05]  /*1610*/  EXIT ;  /* 0x000000000000794d */ /* 0x000fea0003800000 */
.L_x_1:
[----:B------:R-:W-:-:S00]  /*1620*/  BRA `(.L_x_1) ;  /* 0xfffffffc00fc7947 */ /* 0x000fc0000383ffff */
[----:B------:R-:W-:-:S00]  /*1630*/  NOP ;  /* 0x0000000000007918 */ /* 0x000fc00000000000 */
        /* <DEDUP_REMOVED lines=12> */
.L_x_2:


//--------------------- .nv.shared.triton_mm      --------------------------
	.section	.nv.shared.triton_mm,"aw",@nobits
	.sectionflags	@""
	.align	16
	.zero		1024


//--------------------- .nv.constant0.triton_mm   --------------------------
	.section	.nv.constant0.triton_mm,"a",@progbits
	.sectionflags	@""
	.align	4
.nv.constant0.triton_mm:
	.zero		552
